//
// Generated by NVIDIA NVVM Compiler
//
// Compiler Build ID: CL-36424714
// Cuda compilation tools, release 13.0, V13.0.88
// Based on NVVM 20.0.0
//

.version 9.0
.target sm_100
.address_size 64

	// .globl	_ZN11placeholder6searchEPdS0_S0_PbPiS0_S0_S0_S0_
.func  (.param .b64 func_retval0) __internal_accurate_pow
(
	.param .b64 __internal_accurate_pow_param_0
)
;

.visible .entry _ZN11placeholder6searchEPdS0_S0_PbPiS0_S0_S0_S0_(
	.param .u64 .ptr .align 1 _ZN11placeholder6searchEPdS0_S0_PbPiS0_S0_S0_S0__param_0,
	.param .u64 .ptr .align 1 _ZN11placeholder6searchEPdS0_S0_PbPiS0_S0_S0_S0__param_1,
	.param .u64 .ptr .align 1 _ZN11placeholder6searchEPdS0_S0_PbPiS0_S0_S0_S0__param_2,
	.param .u64 .ptr .align 1 _ZN11placeholder6searchEPdS0_S0_PbPiS0_S0_S0_S0__param_3,
	.param .u64 .ptr .align 1 _ZN11placeholder6searchEPdS0_S0_PbPiS0_S0_S0_S0__param_4,
	.param .u64 .ptr .align 1 _ZN11placeholder6searchEPdS0_S0_PbPiS0_S0_S0_S0__param_5,
	.param .u64 .ptr .align 1 _ZN11placeholder6searchEPdS0_S0_PbPiS0_S0_S0_S0__param_6,
	.param .u64 .ptr .align 1 _ZN11placeholder6searchEPdS0_S0_PbPiS0_S0_S0_S0__param_7,
	.param .u64 .ptr .align 1 _ZN11placeholder6searchEPdS0_S0_PbPiS0_S0_S0_S0__param_8
)
{
	.reg .pred 	%p<55>;
	.reg .b16 	%rs<2>;
	.reg .b32 	%r<72>;
	.reg .b64 	%rd<27>;
	.reg .b64 	%fd<78>;

	ld.param.u64 	%rd1, [_ZN11placeholder6searchEPdS0_S0_PbPiS0_S0_S0_S0__param_0];
	ld.param.u64 	%rd2, [_ZN11placeholder6searchEPdS0_S0_PbPiS0_S0_S0_S0__param_1];
	ld.param.u64 	%rd3, [_ZN11placeholder6searchEPdS0_S0_PbPiS0_S0_S0_S0__param_2];
	ld.param.u64 	%rd4, [_ZN11placeholder6searchEPdS0_S0_PbPiS0_S0_S0_S0__param_3];
	ld.param.u64 	%rd9, [_ZN11placeholder6searchEPdS0_S0_PbPiS0_S0_S0_S0__param_4];
	ld.param.u64 	%rd5, [_ZN11placeholder6searchEPdS0_S0_PbPiS0_S0_S0_S0__param_5];
	ld.param.u64 	%rd6, [_ZN11placeholder6searchEPdS0_S0_PbPiS0_S0_S0_S0__param_6];
	ld.param.u64 	%rd7, [_ZN11placeholder6searchEPdS0_S0_PbPiS0_S0_S0_S0__param_7];
	ld.param.u64 	%rd8, [_ZN11placeholder6searchEPdS0_S0_PbPiS0_S0_S0_S0__param_8];
	cvta.to.global.u64 	%rd10, %rd9;
	mov.u32 	%r8, %ctaid.x;
	mov.u32 	%r9, %ntid.x;
	mov.u32 	%r10, %tid.x;
	mad.lo.s32 	%r1, %r8, %r9, %r10;
	ld.global.u32 	%r11, [%rd10];
	setp.ge.s32 	%p1, %r1, %r11;
	@%p1 bra 	$L__BB0_31;
	cvta.to.global.u64 	%rd11, %rd5;
	cvta.to.global.u64 	%rd12, %rd1;
	ld.global.f64 	%fd36, [%rd11];
	mul.wide.s32 	%rd13, %r1, 8;
	add.s64 	%rd14, %rd12, %rd13;
	ld.global.f64 	%fd37, [%rd14];
	sub.f64 	%fd1, %fd36, %fd37;
	{
	.reg .b32 %temp; 
	mov.b64 	{%temp, %r2}, %fd1;
	}
	mov.f64 	%fd38, 0d4000000000000000;
	{
	.reg .b32 %temp; 
	mov.b64 	{%temp, %r12}, %fd38;
	}
	and.b32  	%r4, %r12, 2146435072;
	setp.eq.s32 	%p2, %r4, 1062207488;
	abs.f64 	%fd2, %fd1;
	{ // callseq 0, 0
	.param .b64 param0;
	st.param.f64 	[param0], %fd2;
	.param .b64 retval0;
	call.uni (retval0), 
	__internal_accurate_pow, 
	(
	param0
	);
	ld.param.f64 	%fd39, [retval0];
	} // callseq 0
	setp.lt.s32 	%p3, %r2, 0;
	neg.f64 	%fd41, %fd39;
	selp.f64 	%fd42, %fd41, %fd39, %p2;
	selp.f64 	%fd71, %fd42, %fd39, %p3;
	setp.neu.f64 	%p4, %fd1, 0d0000000000000000;
	@%p4 bra 	$L__BB0_3;
	selp.b32 	%r13, %r2, 0, %p2;
	setp.lt.s32 	%p6, %r12, 0;
	or.b32  	%r14, %r13, 2146435072;
	selp.b32 	%r15, %r14, %r13, %p6;
	mov.b32 	%r16, 0;
	mov.b64 	%fd71, {%r16, %r15};
$L__BB0_3:
	add.f64 	%fd43, %fd1, 0d4000000000000000;
	{
	.reg .b32 %temp; 
	mov.b64 	{%temp, %r17}, %fd43;
	}
	and.b32  	%r18, %r17, 2146435072;
	setp.ne.s32 	%p7, %r18, 2146435072;
	@%p7 bra 	$L__BB0_8;
	setp.num.f64 	%p8, %fd1, %fd1;
	@%p8 bra 	$L__BB0_6;
	mov.f64 	%fd44, 0d4000000000000000;
	add.rn.f64 	%fd71, %fd1, %fd44;
	bra.uni 	$L__BB0_8;
$L__BB0_6:
	setp.neu.f64 	%p9, %fd2, 0d7FF0000000000000;
	@%p9 bra 	$L__BB0_8;
	setp.lt.s32 	%p10, %r2, 0;
	setp.eq.s32 	%p11, %r4, 1062207488;
	setp.lt.s32 	%p12, %r12, 0;
	selp.b32 	%r20, 0, 2146435072, %p12;
	and.b32  	%r21, %r12, 2147483647;
	setp.ne.s32 	%p13, %r21, 1071644672;
	or.b32  	%r22, %r20, -2147483648;
	selp.b32 	%r23, %r22, %r20, %p13;
	selp.b32 	%r24, %r23, %r20, %p11;
	selp.b32 	%r25, %r24, %r20, %p10;
	mov.b32 	%r26, 0;
	mov.b64 	%fd71, {%r26, %r25};
$L__BB0_8:
	setp.eq.s32 	%p14, %r4, 1062207488;
	setp.eq.f64 	%p15, %fd1, 0d3FF0000000000000;
	selp.f64 	%fd9, 0d3FF0000000000000, %fd71, %p15;
	cvta.to.global.u64 	%rd15, %rd6;
	ld.global.f64 	%fd45, [%rd15];
	cvta.to.global.u64 	%rd16, %rd2;
	add.s64 	%rd18, %rd16, %rd13;
	ld.global.f64 	%fd46, [%rd18];
	sub.f64 	%fd10, %fd45, %fd46;
	{
	.reg .b32 %temp; 
	mov.b64 	{%temp, %r5}, %fd10;
	}
	abs.f64 	%fd11, %fd10;
	{ // callseq 1, 0
	.param .b64 param0;
	st.param.f64 	[param0], %fd11;
	.param .b64 retval0;
	call.uni (retval0), 
	__internal_accurate_pow, 
	(
	param0
	);
	ld.param.f64 	%fd47, [retval0];
	} // callseq 1
	setp.lt.s32 	%p16, %r5, 0;
	neg.f64 	%fd49, %fd47;
	selp.f64 	%fd50, %fd49, %fd47, %p14;
	selp.f64 	%fd73, %fd50, %fd47, %p16;
	setp.neu.f64 	%p17, %fd10, 0d0000000000000000;
	@%p17 bra 	$L__BB0_10;
	setp.eq.s32 	%p18, %r4, 1062207488;
	selp.b32 	%r28, %r5, 0, %p18;
	setp.lt.s32 	%p19, %r12, 0;
	or.b32  	%r29, %r28, 2146435072;
	selp.b32 	%r30, %r29, %r28, %p19;
	mov.b32 	%r31, 0;
	mov.b64 	%fd73, {%r31, %r30};
$L__BB0_10:
	add.f64 	%fd51, %fd10, 0d4000000000000000;
	{
	.reg .b32 %temp; 
	mov.b64 	{%temp, %r32}, %fd51;
	}
	and.b32  	%r33, %r32, 2146435072;
	setp.ne.s32 	%p20, %r33, 2146435072;
	@%p20 bra 	$L__BB0_15;
	setp.num.f64 	%p21, %fd10, %fd10;
	@%p21 bra 	$L__BB0_13;
	mov.f64 	%fd52, 0d4000000000000000;
	add.rn.f64 	%fd73, %fd10, %fd52;
	bra.uni 	$L__BB0_15;
$L__BB0_13:
	setp.neu.f64 	%p22, %fd11, 0d7FF0000000000000;
	@%p22 bra 	$L__BB0_15;
	setp.lt.s32 	%p23, %r5, 0;
	setp.eq.s32 	%p24, %r4, 1062207488;
	setp.lt.s32 	%p25, %r12, 0;
	selp.b32 	%r35, 0, 2146435072, %p25;
	and.b32  	%r36, %r12, 2147483647;
	setp.ne.s32 	%p26, %r36, 1071644672;
	or.b32  	%r37, %r35, -2147483648;
	selp.b32 	%r38, %r37, %r35, %p26;
	selp.b32 	%r39, %r38, %r35, %p24;
	selp.b32 	%r40, %r39, %r35, %p23;
	mov.b32 	%r41, 0;
	mov.b64 	%fd73, {%r41, %r40};
$L__BB0_15:
	setp.eq.s32 	%p27, %r4, 1062207488;
	setp.eq.f64 	%p28, %fd10, 0d3FF0000000000000;
	selp.f64 	%fd53, 0d3FF0000000000000, %fd73, %p28;
	add.f64 	%fd18, %fd9, %fd53;
	cvta.to.global.u64 	%rd19, %rd7;
	ld.global.f64 	%fd54, [%rd19];
	cvta.to.global.u64 	%rd20, %rd3;
	add.s64 	%rd22, %rd20, %rd13;
	ld.global.f64 	%fd55, [%rd22];
	sub.f64 	%fd19, %fd54, %fd55;
	{
	.reg .b32 %temp; 
	mov.b64 	{%temp, %r6}, %fd19;
	}
	abs.f64 	%fd20, %fd19;
	{ // callseq 2, 0
	.param .b64 param0;
	st.param.f64 	[param0], %fd20;
	.param .b64 retval0;
	call.uni (retval0), 
	__internal_accurate_pow, 
	(
	param0
	);
	ld.param.f64 	%fd56, [retval0];
	} // callseq 2
	setp.lt.s32 	%p29, %r6, 0;
	neg.f64 	%fd58, %fd56;
	selp.f64 	%fd59, %fd58, %fd56, %p27;
	selp.f64 	%fd75, %fd59, %fd56, %p29;
	setp.neu.f64 	%p30, %fd19, 0d0000000000000000;
	@%p30 bra 	$L__BB0_17;
	setp.eq.s32 	%p31, %r4, 1062207488;
	selp.b32 	%r43, %r6, 0, %p31;
	setp.lt.s32 	%p32, %r12, 0;
	or.b32  	%r44, %r43, 2146435072;
	selp.b32 	%r45, %r44, %r43, %p32;
	mov.b32 	%r46, 0;
	mov.b64 	%fd75, {%r46, %r45};
$L__BB0_17:
	add.f64 	%fd60, %fd19, 0d4000000000000000;
	{
	.reg .b32 %temp; 
	mov.b64 	{%temp, %r47}, %fd60;
	}
	and.b32  	%r48, %r47, 2146435072;
	setp.ne.s32 	%p33, %r48, 2146435072;
	@%p33 bra 	$L__BB0_22;
	setp.num.f64 	%p34, %fd19, %fd19;
	@%p34 bra 	$L__BB0_20;
	mov.f64 	%fd61, 0d4000000000000000;
	add.rn.f64 	%fd75, %fd19, %fd61;
	bra.uni 	$L__BB0_22;
$L__BB0_20:
	setp.neu.f64 	%p35, %fd20, 0d7FF0000000000000;
	@%p35 bra 	$L__BB0_22;
	setp.lt.s32 	%p36, %r6, 0;
	setp.eq.s32 	%p37, %r4, 1062207488;
	setp.lt.s32 	%p38, %r12, 0;
	selp.b32 	%r50, 0, 2146435072, %p38;
	and.b32  	%r51, %r12, 2147483647;
	setp.ne.s32 	%p39, %r51, 1071644672;
	or.b32  	%r52, %r50, -2147483648;
	selp.b32 	%r53, %r52, %r50, %p39;
	selp.b32 	%r54, %r53, %r50, %p37;
	selp.b32 	%r55, %r54, %r50, %p36;
	mov.b32 	%r56, 0;
	mov.b64 	%fd75, {%r56, %r55};
$L__BB0_22:
	setp.eq.s32 	%p40, %r4, 1062207488;
	setp.eq.f64 	%p41, %fd19, 0d3FF0000000000000;
	selp.f64 	%fd62, 0d3FF0000000000000, %fd75, %p41;
	add.f64 	%fd27, %fd18, %fd62;
	cvta.to.global.u64 	%rd23, %rd8;
	ld.global.f64 	%fd28, [%rd23];
	{
	.reg .b32 %temp; 
	mov.b64 	{%temp, %r7}, %fd28;
	}
	abs.f64 	%fd29, %fd28;
	{ // callseq 3, 0
	.param .b64 param0;
	st.param.f64 	[param0], %fd29;
	.param .b64 retval0;
	call.uni (retval0), 
	__internal_accurate_pow, 
	(
	param0
	);
	ld.param.f64 	%fd63, [retval0];
	} // callseq 3
	setp.lt.s32 	%p42, %r7, 0;
	neg.f64 	%fd65, %fd63;
	selp.f64 	%fd66, %fd65, %fd63, %p40;
	selp.f64 	%fd77, %fd66, %fd63, %p42;
	setp.neu.f64 	%p43, %fd28, 0d0000000000000000;
	@%p43 bra 	$L__BB0_24;
	setp.eq.s32 	%p44, %r4, 1062207488;
	selp.b32 	%r58, %r7, 0, %p44;
	setp.lt.s32 	%p45, %r12, 0;
	or.b32  	%r59, %r58, 2146435072;
	selp.b32 	%r60, %r59, %r58, %p45;
	mov.b32 	%r61, 0;
	mov.b64 	%fd77, {%r61, %r60};
$L__BB0_24:
	add.f64 	%fd67, %fd28, 0d4000000000000000;
	{
	.reg .b32 %temp; 
	mov.b64 	{%temp, %r62}, %fd67;
	}
	and.b32  	%r63, %r62, 2146435072;
	setp.ne.s32 	%p46, %r63, 2146435072;
	@%p46 bra 	$L__BB0_29;
	setp.num.f64 	%p47, %fd28, %fd28;
	@%p47 bra 	$L__BB0_27;
	mov.f64 	%fd68, 0d4000000000000000;
	add.rn.f64 	%fd77, %fd28, %fd68;
	bra.uni 	$L__BB0_29;
$L__BB0_27:
	setp.neu.f64 	%p48, %fd29, 0d7FF0000000000000;
	@%p48 bra 	$L__BB0_29;
	setp.lt.s32 	%p49, %r7, 0;
	setp.eq.s32 	%p50, %r4, 1062207488;
	setp.lt.s32 	%p51, %r12, 0;
	selp.b32 	%r65, 0, 2146435072, %p51;
	and.b32  	%r66, %r12, 2147483647;
	setp.ne.s32 	%p52, %r66, 1071644672;
	or.b32  	%r67, %r65, -2147483648;
	selp.b32 	%r68, %r67, %r65, %p52;
	selp.b32 	%r69, %r68, %r65, %p50;
	selp.b32 	%r70, %r69, %r65, %p49;
	mov.b32 	%r71, 0;
	mov.b64 	%fd77, {%r71, %r70};
$L__BB0_29:
	setp.eq.f64 	%p53, %fd28, 0d3FF0000000000000;
	selp.f64 	%fd69, 0d3FF0000000000000, %fd77, %p53;
	setp.leu.f64 	%p54, %fd27, %fd69;
	@%p54 bra 	$L__BB0_31;
	cvt.s64.s32 	%rd24, %r1;
	cvta.to.global.u64 	%rd25, %rd4;
	add.s64 	%rd26, %rd25, %rd24;
	mov.b16 	%rs1, 0;
	st.global.u8 	[%rd26], %rs1;
$L__BB0_31:
	ret;

}
.func  (.param .b64 func_retval0) __internal_accurate_pow(
	.param .b64 __internal_accurate_pow_param_0
)
{
	.reg .pred 	%p<8>;
	.reg .b32 	%r<49>;
	.reg .b32 	%f<3>;
	.reg .b64 	%fd<109>;

	ld.param.f64 	%fd10, [__internal_accurate_pow_param_0];
	{
	.reg .b32 %temp; 
	mov.b64 	{%temp, %r46}, %fd10;
	}
	{
	.reg .b32 %temp; 
	mov.b64 	{%r45, %temp}, %fd10;
	}
	shr.u32 	%r47, %r46, 20;
	setp.gt.u32 	%p1, %r46, 1048575;
	@%p1 bra 	$L__BB1_2;
	mul.f64 	%fd11, %fd10, 0d4350000000000000;
	{
	.reg .b32 %temp; 
	mov.b64 	{%temp, %r46}, %fd11;
	}
	{
	.reg .b32 %temp; 
	mov.b64 	{%r45, %temp}, %fd11;
	}
	shr.u32 	%r16, %r46, 20;
	add.s32 	%r47, %r16, -54;
$L__BB1_2:
	add.s32 	%r48, %r47, -1023;
	and.b32  	%r17, %r46, -2146435073;
	or.b32  	%r18, %r17, 1072693248;
	mov.b64 	%fd107, {%r45, %r18};
	setp.lt.u32 	%p2, %r18, 1073127583;
	@%p2 bra 	$L__BB1_4;
	{
	.reg .b32 %temp; 
	mov.b64 	{%r19, %temp}, %fd107;
	}
	{
	.reg .b32 %temp; 
	mov.b64 	{%temp, %r20}, %fd107;
	}
	add.s32 	%r21, %r20, -1048576;
	mov.b64 	%fd107, {%r19, %r21};
	add.s32 	%r48, %r47, -1022;
$L__BB1_4:
	add.f64 	%fd12, %fd107, 0dBFF0000000000000;
	add.f64 	%fd13, %fd107, 0d3FF0000000000000;
	rcp.approx.ftz.f64 	%fd14, %fd13;
	neg.f64 	%fd15, %fd13;
	fma.rn.f64 	%fd16, %fd15, %fd14, 0d3FF0000000000000;
	fma.rn.f64 	%fd17, %fd16, %fd16, %fd16;
	fma.rn.f64 	%fd18, %fd17, %fd14, %fd14;
	mul.f64 	%fd19, %fd12, %fd18;
	fma.rn.f64 	%fd20, %fd12, %fd18, %fd19;
	mul.f64 	%fd21, %fd20, %fd20;
	fma.rn.f64 	%fd22, %fd21, 0d3EB0F5FF7D2CAFE2, 0d3ED0F5D241AD3B5A;
	fma.rn.f64 	%fd23, %fd22, %fd21, 0d3EF3B20A75488A3F;
	fma.rn.f64 	%fd24, %fd23, %fd21, 0d3F1745CDE4FAECD5;
	fma.rn.f64 	%fd25, %fd24, %fd21, 0d3F3C71C7258A578B;
	fma.rn.f64 	%fd26, %fd25, %fd21, 0d3F6249249242B910;
	fma.rn.f64 	%fd27, %fd26, %fd21, 0d3F89999999999DFB;
	sub.f64 	%fd28, %fd12, %fd20;
	add.f64 	%fd29, %fd28, %fd28;
	neg.f64 	%fd30, %fd20;
	fma.rn.f64 	%fd31, %fd30, %fd12, %fd29;
	mul.f64 	%fd32, %fd18, %fd31;
	fma.rn.f64 	%fd33, %fd21, %fd27, 0d3FB5555555555555;
	mov.f64 	%fd34, 0d3FB5555555555555;
	sub.f64 	%fd35, %fd34, %fd33;
	fma.rn.f64 	%fd36, %fd21, %fd27, %fd35;
	add.f64 	%fd37, %fd36, 0dBC46A4CB00B9E7B0;
	add.f64 	%fd38, %fd33, %fd37;
	sub.f64 	%fd39, %fd33, %fd38;
	add.f64 	%fd40, %fd37, %fd39;
	mul.rn.f64 	%fd41, %fd20, %fd20;
	neg.f64 	%fd42, %fd41;
	fma.rn.f64 	%fd43, %fd20, %fd20, %fd42;
	{
	.reg .b32 %temp; 
	mov.b64 	{%r22, %temp}, %fd32;
	}
	{
	.reg .b32 %temp; 
	mov.b64 	{%temp, %r23}, %fd32;
	}
	add.s32 	%r24, %r23, 1048576;
	mov.b64 	%fd44, {%r22, %r24};
	fma.rn.f64 	%fd45, %fd20, %fd44, %fd43;
	mul.rn.f64 	%fd46, %fd41, %fd20;
	neg.f64 	%fd47, %fd46;
	fma.rn.f64 	%fd48, %fd41, %fd20, %fd47;
	fma.rn.f64 	%fd49, %fd41, %fd32, %fd48;
	fma.rn.f64 	%fd50, %fd45, %fd20, %fd49;
	mul.rn.f64 	%fd51, %fd38, %fd46;
	neg.f64 	%fd52, %fd51;
	fma.rn.f64 	%fd53, %fd38, %fd46, %fd52;
	fma.rn.f64 	%fd54, %fd38, %fd50, %fd53;
	fma.rn.f64 	%fd55, %fd40, %fd46, %fd54;
	add.f64 	%fd56, %fd51, %fd55;
	sub.f64 	%fd57, %fd51, %fd56;
	add.f64 	%fd58, %fd55, %fd57;
	add.f64 	%fd59, %fd20, %fd56;
	sub.f64 	%fd60, %fd20, %fd59;
	add.f64 	%fd61, %fd56, %fd60;
	add.f64 	%fd62, %fd58, %fd61;
	add.f64 	%fd63, %fd32, %fd62;
	add.f64 	%fd64, %fd59, %fd63;
	sub.f64 	%fd65, %fd59, %fd64;
	add.f64 	%fd66, %fd63, %fd65;
	xor.b32  	%r25, %r48, -2147483648;
	mov.b32 	%r26, 1127219200;
	mov.b64 	%fd67, {%r25, %r26};
	mov.b32 	%r27, -2147483648;
	mov.b64 	%fd68, {%r27, %r26};
	sub.f64 	%fd69, %fd67, %fd68;
	fma.rn.f64 	%fd70, %fd69, 0d3FE62E42FEFA39EF, %fd64;
	fma.rn.f64 	%fd71, %fd69, 0dBFE62E42FEFA39EF, %fd70;
	sub.f64 	%fd72, %fd71, %fd64;
	sub.f64 	%fd73, %fd66, %fd72;
	fma.rn.f64 	%fd74, %fd69, 0d3C7ABC9E3B39803F, %fd73;
	add.f64 	%fd75, %fd70, %fd74;
	sub.f64 	%fd76, %fd70, %fd75;
	add.f64 	%fd77, %fd74, %fd76;
	mov.f64 	%fd78, 0d4000000000000000;
	{
	.reg .b32 %temp; 
	mov.b64 	{%temp, %r28}, %fd78;
	}
	{
	.reg .b32 %temp; 
	mov.b64 	{%r29, %temp}, %fd78;
	}
	shl.b32 	%r30, %r28, 1;
	setp.gt.u32 	%p3, %r30, -33554433;
	and.b32  	%r31, %r28, -15728641;
	selp.b32 	%r32, %r31, %r28, %p3;
	mov.b64 	%fd79, {%r29, %r32};
	mul.rn.f64 	%fd80, %fd75, %fd79;
	neg.f64 	%fd81, %fd80;
	fma.rn.f64 	%fd82, %fd75, %fd79, %fd81;
	fma.rn.f64 	%fd83, %fd77, %fd79, %fd82;
	add.f64 	%fd4, %fd80, %fd83;
	sub.f64 	%fd84, %fd80, %fd4;
	add.f64 	%fd5, %fd83, %fd84;
	fma.rn.f64 	%fd85, %fd4, 0d3FF71547652B82FE, 0d4338000000000000;
	{
	.reg .b32 %temp; 
	mov.b64 	{%r13, %temp}, %fd85;
	}
	mov.f64 	%fd86, 0dC338000000000000;
	add.rn.f64 	%fd87, %fd85, %fd86;
	fma.rn.f64 	%fd88, %fd87, 0dBFE62E42FEFA39EF, %fd4;
	fma.rn.f64 	%fd89, %fd87, 0dBC7ABC9E3B39803F, %fd88;
	fma.rn.f64 	%fd90, %fd89, 0d3E5ADE1569CE2BDF, 0d3E928AF3FCA213EA;
	fma.rn.f64 	%fd91, %fd90, %fd89, 0d3EC71DEE62401315;
	fma.rn.f64 	%fd92, %fd91, %fd89, 0d3EFA01997C89EB71;
	fma.rn.f64 	%fd93, %fd92, %fd89, 0d3F2A01A014761F65;
	fma.rn.f64 	%fd94, %fd93, %fd89, 0d3F56C16C1852B7AF;
	fma.rn.f64 	%fd95, %fd94, %fd89, 0d3F81111111122322;
	fma.rn.f64 	%fd96, %fd95, %fd89, 0d3FA55555555502A1;
	fma.rn.f64 	%fd97, %fd96, %fd89, 0d3FC5555555555511;
	fma.rn.f64 	%fd98, %fd97, %fd89, 0d3FE000000000000B;
	fma.rn.f64 	%fd99, %fd98, %fd89, 0d3FF0000000000000;
	fma.rn.f64 	%fd100, %fd99, %fd89, 0d3FF0000000000000;
	{
	.reg .b32 %temp; 
	mov.b64 	{%r14, %temp}, %fd100;
	}
	{
	.reg .b32 %temp; 
	mov.b64 	{%temp, %r15}, %fd100;
	}
	shl.b32 	%r33, %r13, 20;
	add.s32 	%r34, %r33, %r15;
	mov.b64 	%fd108, {%r14, %r34};
	{
	.reg .b32 %temp; 
	mov.b64 	{%temp, %r35}, %fd4;
	}
	mov.b32 	%f2, %r35;
	abs.f32 	%f1, %f2;
	setp.lt.f32 	%p4, %f1, 0f4086232B;
	@%p4 bra 	$L__BB1_7;
	setp.lt.f64 	%p5, %fd4, 0d0000000000000000;
	add.f64 	%fd101, %fd4, 0d7FF0000000000000;
	selp.f64 	%fd108, 0d0000000000000000, %fd101, %p5;
	setp.geu.f32 	%p6, %f1, 0f40874800;
	@%p6 bra 	$L__BB1_7;
	shr.u32 	%r36, %r13, 31;
	add.s32 	%r37, %r13, %r36;
	shr.s32 	%r38, %r37, 1;
	shl.b32 	%r39, %r38, 20;
	add.s32 	%r40, %r15, %r39;
	mov.b64 	%fd102, {%r14, %r40};
	sub.s32 	%r41, %r13, %r38;
	shl.b32 	%r42, %r41, 20;
	add.s32 	%r43, %r42, 1072693248;
	mov.b32 	%r44, 0;
	mov.b64 	%fd103, {%r44, %r43};
	mul.f64 	%fd108, %fd103, %fd102;
$L__BB1_7:
	abs.f64 	%fd104, %fd108;
	setp.eq.f64 	%p7, %fd104, 0d7FF0000000000000;
	fma.rn.f64 	%fd105, %fd108, %fd5, %fd108;
	selp.f64 	%fd106, %fd108, %fd105, %p7;
	st.param.f64 	[func_retval0], %fd106;
	ret;

}


// ===== COMPILED SASS (sm_100) =====

	.target	sm_100

	.elftype	@"ET_EXEC"


//--------------------- .note.nv.tkinfo           --------------------------
	.section	.note.nv.tkinfo,"",@"SHT_NOTE"
	.sectionflags	@"SHF_NOTE_NV_TKINFO"
	.tkinfo
        /*0018*/ 	.word	0x00000002
        /*0030*/ 	.string	""
        /*0030*/ 	.string	"ptxas"
        /*0030*/ 	.string	"Cuda compilation tools, release 13.0, V13.0.88"
        /*0030*/ 	.string	"Build cuda_13.0.r13.0/compiler.36424714_0"
        /*0030*/ 	.string	"-arch sm_100 -m 64 "



//--------------------- .note.nv.cuinfo           --------------------------
	.section	.note.nv.cuinfo,"",@"SHT_NOTE"
	.sectionflags	@"SHF_NOTE_NV_CUINFO"
        /*0018*/ 	.short	0x0002
        /*001a*/ 	.short	0x0064
        /*001c*/ 	.short	0x0082
	.zero		2


//--------------------- .nv.info                  --------------------------
	.section	.nv.info,"",@"SHT_CUDA_INFO"
	.align	4


	//----- nvinfo : EIATTR_REGCOUNT
	.align		4
        /*0000*/ 	.byte	0x04, 0x2f
        /*0002*/ 	.short	(.L_1 - .L_0)
	.align		4
.L_0:
        /*0004*/ 	.word	index@(_ZN11placeholder6searchEPdS0_S0_PbPiS0_S0_S0_S0_)
        /*0008*/ 	.word	0x00000020


	//----- nvinfo : EIATTR_FRAME_SIZE
	.align		4
.L_1:
        /*000c*/ 	.byte	0x04, 0x11
        /*000e*/ 	.short	(.L_3 - .L_2)
	.align		4
.L_2:
        /*0010*/ 	.word	index@($_ZN11placeholder6searchEPdS0_S0_PbPiS0_S0_S0_S0_$__internal_accurate_pow)
        /*0014*/ 	.word	0x00000000


	//----- nvinfo : EIATTR_FRAME_SIZE
	.align		4
.L_3:
        /*0018*/ 	.byte	0x04, 0x11
        /*001a*/ 	.short	(.L_5 - .L_4)
	.align		4
.L_4:
        /*001c*/ 	.word	index@(_ZN11placeholder6searchEPdS0_S0_PbPiS0_S0_S0_S0_)
        /*0020*/ 	.word	0x00000000


	//----- nvinfo : EIATTR_MIN_STACK_SIZE
	.align		4
.L_5:
        /*0024*/ 	.byte	0x04, 0x12
        /*0026*/ 	.short	(.L_7 - .L_6)
	.align		4
.L_6:
        /*0028*/ 	.word	index@(_ZN11placeholder6searchEPdS0_S0_PbPiS0_S0_S0_S0_)
        /*002c*/ 	.word	0x00000000
.L_7:


//--------------------- .nv.compat                --------------------------
	.section	.nv.compat,"",@"SHT_CUDA_COMPAT_INFO"
	.align	4
        /*0000*/ 	.byte	0x02, 0x09, 0x00, 0x00, 0x02, 0x02, 0x01, 0x00, 0x02, 0x05, 0x05, 0x00, 0x03, 0x07, 0x01, 0x01
        /*0010*/ 	.byte	0x02, 0x03, 0x00, 0x00, 0x02, 0x06, 0x01, 0x00, 0x04, 0x0b, 0x08, 0x00, 0x01, 0x00, 0x00, 0x00
        /*0020*/ 	.byte	0x00, 0x00, 0x00, 0x00


//--------------------- .nv.info._ZN11placeholder6searchEPdS0_S0_PbPiS0_S0_S0_S0_ --------------------------
	.section	.nv.info._ZN11placeholder6searchEPdS0_S0_PbPiS0_S0_S0_S0_,"",@"SHT_CUDA_INFO"
	.sectionflags	@""
	.align	4


	//----- nvinfo : EIATTR_CUDA_API_VERSION
	.align		4
        /*0000*/ 	.byte	0x04, 0x37
        /*0002*/ 	.short	(.L_9 - .L_8)
.L_8:
        /*0004*/ 	.word	0x00000082


	//----- nvinfo : EIATTR_KPARAM_INFO
	.align		4
.L_9:
        /*0008*/ 	.byte	0x04, 0x17
        /*000a*/ 	.short	(.L_11 - .L_10)
.L_10:
        /*000c*/ 	.word	0x00000000
        /*0010*/ 	.short	0x0008
        /*0012*/ 	.short	0x0040
        /*0014*/ 	.byte	0x00, 0xf5, 0x21, 0x00


	//----- nvinfo : EIATTR_KPARAM_INFO
	.align		4
.L_11:
        /*0018*/ 	.byte	0x04, 0x17
        /*001a*/ 	.short	(.L_13 - .L_12)
.L_12:
        /*001c*/ 	.word	0x00000000
        /*0020*/ 	.short	0x0007
        /*0022*/ 	.short	0x0038
        /*0024*/ 	.byte	0x00, 0xf5, 0x21, 0x00


	//----- nvinfo : EIATTR_KPARAM_INFO
	.align		4
.L_13:
        /*0028*/ 	.byte	0x04, 0x17
        /*002a*/ 	.short	(.L_15 - .L_14)
.L_14:
        /*002c*/ 	.word	0x00000000
        /*0030*/ 	.short	0x0006
        /*0032*/ 	.short	0x0030
        /*0034*/ 	.byte	0x00, 0xf5, 0x21, 0x00


	//----- nvinfo : EIATTR_KPARAM_INFO
	.align		4
.L_15:
        /*0038*/ 	.byte	0x04, 0x17
        /*003a*/ 	.short	(.L_17 - .L_16)
.L_16:
        /*003c*/ 	.word	0x00000000
        /*0040*/ 	.short	0x0005
        /*0042*/ 	.short	0x0028
        /*0044*/ 	.byte	0x00, 0xf5, 0x21, 0x00


	//----- nvinfo : EIATTR_KPARAM_INFO
	.align		4
.L_17:
        /*0048*/ 	.byte	0x04, 0x17
        /*004a*/ 	.short	(.L_19 - .L_18)
.L_18:
        /*004c*/ 	.word	0x00000000
        /*0050*/ 	.short	0x0004
        /*0052*/ 	.short	0x0020
        /*0054*/ 	.byte	0x00, 0xf5, 0x21, 0x00


	//----- nvinfo : EIATTR_KPARAM_INFO
	.align		4
.L_19:
        /*0058*/ 	.byte	0x04, 0x17
        /*005a*/ 	.short	(.L_21 - .L_20)
.L_20:
        /*005c*/ 	.word	0x00000000
        /*0060*/ 	.short	0x0003
        /*0062*/ 	.short	0x0018
        /*0064*/ 	.byte	0x00, 0xf5, 0x21, 0x00


	//----- nvinfo : EIATTR_KPARAM_INFO
	.align		4
.L_21:
        /*0068*/ 	.byte	0x04, 0x17
        /*006a*/ 	.short	(.L_23 - .L_22)
.L_22:
        /*006c*/ 	.word	0x00000000
        /*0070*/ 	.short	0x0002
        /*0072*/ 	.short	0x0010
        /*0074*/ 	.byte	0x00, 0xf5, 0x21, 0x00


	//----- nvinfo : EIATTR_KPARAM_INFO
	.align		4
.L_23:
        /*0078*/ 	.byte	0x04, 0x17
        /*007a*/ 	.short	(.L_25 - .L_24)
.L_24:
        /*007c*/ 	.word	0x00000000
        /*0080*/ 	.short	0x0001
        /*0082*/ 	.short	0x0008
        /*0084*/ 	.byte	0x00, 0xf5, 0x21, 0x00


	//----- nvinfo : EIATTR_KPARAM_INFO
	.align		4
.L_25:
        /*0088*/ 	.byte	0x04, 0x17
        /*008a*/ 	.short	(.L_27 - .L_26)
.L_26:
        /*008c*/ 	.word	0x00000000
        /*0090*/ 	.short	0x0000
        /*0092*/ 	.short	0x0000
        /*0094*/ 	.byte	0x00, 0xf5, 0x21, 0x00


	//----- nvinfo : EIATTR_SPARSE_MMA_MASK
	.align		4
.L_27:
        /*0098*/ 	.byte	0x03, 0x50
        /*009a*/ 	.short	0x0000


	//----- nvinfo : EIATTR_MAXREG_COUNT
	.align		4
        /*009c*/ 	.byte	0x03, 0x1b
        /*009e*/ 	.short	0x00ff


	//----- nvinfo : EIATTR_MERCURY_ISA_VERSION
	.align		4
        /*00a0*/ 	.byte	0x03, 0x5f
        /*00a2*/ 	.short	0x0101


	//----- nvinfo : EIATTR_VRC_CTA_INIT_COUNT
	.align		4
        /*00a4*/ 	.byte	0x02, 0x4a
	.zero		1
	.zero		1


	//----- nvinfo : EIATTR_EXIT_INSTR_OFFSETS
	.align		4
        /*00a8*/ 	.byte	0x04, 0x1c
        /*00aa*/ 	.short	(.L_29 - .L_28)


	//   ....[0]....
.L_28:
        /*00ac*/ 	.word	0x00000090


	//   ....[1]....
        /*00b0*/ 	.word	0x000007b0


	//   ....[2]....
        /*00b4*/ 	.word	0x00000800


	//----- nvinfo : EIATTR_CRS_STACK_SIZE
	.align		4
.L_29:
        /*00b8*/ 	.byte	0x04, 0x1e
        /*00ba*/ 	.short	(.L_31 - .L_30)
.L_30:
        /*00bc*/ 	.word	0x00000000


	//----- nvinfo : EIATTR_CBANK_PARAM_SIZE
	.align		4
.L_31:
        /*00c0*/ 	.byte	0x03, 0x19
        /*00c2*/ 	.short	0x0048


	//----- nvinfo : EIATTR_PARAM_CBANK
	.align		4
        /*00c4*/ 	.byte	0x04, 0x0a
        /*00c6*/ 	.short	(.L_33 - .L_32)
	.align		4
.L_32:
        /*00c8*/ 	.word	index@(.nv.constant0._ZN11placeholder6searchEPdS0_S0_PbPiS0_S0_S0_S0_)
        /*00cc*/ 	.short	0x0380
        /*00ce*/ 	.short	0x0048


	//----- nvinfo : EIATTR_SW_WAR
	.align		4
.L_33:
        /*00d0*/ 	.byte	0x04, 0x36
        /*00d2*/ 	.short	(.L_35 - .L_34)
.L_34:
        /*00d4*/ 	.word	0x00000008
.L_35:


//--------------------- .nv.callgraph             --------------------------
	.section	.nv.callgraph,"",@"SHT_CUDA_CALLGRAPH"
	.align	4
	.sectionentsize	8
	.align		4
        /*0000*/ 	.word	0x00000000
	.align		4
        /*0004*/ 	.word	0xffffffff
	.align		4
        /*0008*/ 	.word	0x00000000
	.align		4
        /*000c*/ 	.word	0xfffffffe
	.align		4
        /*0010*/ 	.word	0x00000000
	.align		4
        /*0014*/ 	.word	0xfffffffd
	.align		4
        /*0018*/ 	.word	0x00000000
	.align		4
        /*001c*/ 	.word	0xfffffffc


//--------------------- .text._ZN11placeholder6searchEPdS0_S0_PbPiS0_S0_S0_S0_ --------------------------
	.section	.text._ZN11placeholder6searchEPdS0_S0_PbPiS0_S0_S0_S0_,"ax",@progbits
	.align	128
        .global         _ZN11placeholder6searchEPdS0_S0_PbPiS0_S0_S0_S0_
        .type           _ZN11placeholder6searchEPdS0_S0_PbPiS0_S0_S0_S0_,@function
        .size           _ZN11placeholder6searchEPdS0_S0_PbPiS0_S0_S0_S0_,(.L_x_13 - _ZN11placeholder6searchEPdS0_S0_PbPiS0_S0_S0_S0_)
        .other          _ZN11placeholder6searchEPdS0_S0_PbPiS0_S0_S0_S0_,@"STO_CUDA_ENTRY STV_DEFAULT"
_ZN11placeholder6searchEPdS0_S0_PbPiS0_S0_S0_S0_:
.text._ZN11placeholder6searchEPdS0_S0_PbPiS0_S0_S0_S0_:
[----:B------:R-:W-:Y:S08]  /*0000*/  LDC R1, c[0x0][0x37c] ;  /* 0x0000df00ff017b82 */ /* 0x000ff00000000800 */
[----:B------:R-:W0:Y:S01]  /*0010*/  LDC.64 R2, c[0x0][0x3a0] ;  /* 0x0000e800ff027b82 */ /* 0x000e220000000a00 */
[----:B------:R-:W0:Y:S02]  /*0020*/  LDCU.64 UR4, c[0x0][0x358] ;  /* 0x00006b00ff0477ac */ /* 0x000e240008000a00 */
[----:B0-----:R-:W2:Y:S05]  /*0030*/  LDG.E R3, desc[UR4][R2.64] ;  /* 0x0000000402037981 */ /* 0x001eaa000c1e1900 */
[----:B------:R-:W0:Y:S01]  /*0040*/  S2UR UR6, SR_CTAID.X ;  /* 0x00000000000679c3 */ /* 0x000e220000002500 */
[----:B------:R-:W0:Y:S07]  /*0050*/  S2R R5, SR_TID.X ;  /* 0x0000000000057919 */ /* 0x000e2e0000002100 */
[----:B------:R-:W0:Y:S02]  /*0060*/  LDC R0, c[0x0][0x360] ;  /* 0x0000d800ff007b82 */ /* 0x000e240000000800 */
[----:B0-----:R-:W-:-:S05]  /*0070*/  IMAD R0, R0, UR6, R5 ;  /* 0x0000000600007c24 */ /* 0x001fca000f8e0205 */
[----:B--2---:R-:W-:-:S13]  /*0080*/  ISETP.GE.AND P0, PT, R0, R3, PT ;  /* 0x000000030000720c */ /* 0x004fda0003f06270 */
[----:B------:R-:W-:Y:S05]  /*0090*/  @P0 EXIT ;  /* 0x000000000000094d */ /* 0x000fea0003800000 */
[----:B------:R-:W0:Y:S08]  /*00a0*/  LDC.64 R8, c[0x0][0x380] ;  /* 0x0000e000ff087b82 */ /* 0x000e300000000a00 */
[----:B------:R-:W1:Y:S01]  /*00b0*/  LDC.64 R6, c[0x0][0x3a8] ;  /* 0x0000ea00ff067b82 */ /* 0x000e620000000a00 */
[----:B0-----:R-:W-:-:S06]  /*00c0*/  IMAD.WIDE R8, R0, 0x8, R8 ;  /* 0x0000000800087825 */ /* 0x001fcc00078e0208 */
[----:B------:R-:W2:Y:S04]  /*00d0*/  LDG.E.64 R8, desc[UR4][R8.64] ;  /* 0x0000000408087981 */ /* 0x000ea8000c1e1b00 */
[----:B-1----:R-:W2:Y:S01]  /*00e0*/  LDG.E.64 R4, desc[UR4][R6.64] ;  /* 0x0000000406047981 */ /* 0x002ea2000c1e1b00 */
[----:B------:R-:W-:Y:S01]  /*00f0*/  BSSY.RECONVERGENT B0, `(.L_x_0) ;  /* 0x0000006000007945 */ /* 0x000fe20003800200 */
[----:B--2---:R-:W-:-:S08]  /*0100*/  DADD R4, R4, -R8 ;  /* 0x0000000004047229 */ /* 0x004fd00000000808 */
[----:B------:R-:W-:-:S10]  /*0110*/  DADD R2, -RZ, |R4| ;  /* 0x00000000ff027229 */ /* 0x000fd40000000504 */
[----:B------:R-:W-:Y:S01]  /*0120*/  IMAD.MOV.U32 R12, RZ, RZ, R2 ;  /* 0x000000ffff0c7224 */ /* 0x000fe200078e0002 */
[----:B------:R-:W-:-:S07]  /*0130*/  MOV R2, 0x150 ;  /* 0x0000015000027802 */ /* 0x000fce0000000f00 */
[----:B------:R-:W-:Y:S05]  /*0140*/  CALL.REL.NOINC `($_ZN11placeholder6searchEPdS0_S0_PbPiS0_S0_S0_S0_$__internal_accurate_pow) ;  /* 0x0000000400b07944 */ /* 0x000fea0003c00000 */
[----:B------:R-:W-:Y:S05]  /*0150*/  BSYNC.RECONVERGENT B0 ;  /* 0x0000000000007941 */ /* 0x000fea0003800200 */
.L_x_0:
[----:B------:R-:W0:Y:S08]  /*0160*/  LDC.64 R12, c[0x0][0x388] ;  /* 0x0000e200ff0c7b82 */ /* 0x000e300000000a00 */
[----:B------:R-:W1:Y:S01]  /*0170*/  LDC.64 R6, c[0x0][0x3b0] ;  /* 0x0000ec00ff067b82 */ /* 0x000e620000000a00 */
[----:B0-----:R-:W-:-:S05]  /*0180*/  IMAD.WIDE R12, R0, 0x8, R12 ;  /* 0x00000008000c7825 */ /* 0x001fca00078e020c */
[----:B------:R-:W2:Y:S04]  /*0190*/  LDG.E.64 R8, desc[UR4][R12.64] ;  /* 0x000000040c087981 */ /* 0x000ea8000c1e1b00 */
[----:B-1----:R-:W2:Y:S01]  /*01a0*/  LDG.E.64 R6, desc[UR4][R6.64] ;  /* 0x0000000406067981 */ /* 0x002ea2000c1e1b00 */
[C---:B------:R-:W-:Y:S02]  /*01b0*/  DADD R2, R4.reuse, 2 ;  /* 0x4000000004027429 */ /* 0x040fe40000000000 */
[----:B------:R-:W-:-:S08]  /*01c0*/  DSETP.NEU.AND P1, PT, R4, RZ, PT ;  /* 0x000000ff0400722a */ /* 0x000fd00003f2d000 */
[----:B------:R-:W-:-:S04]  /*01d0*/  LOP3.LUT R2, R3, 0x7ff00000, RZ, 0xc0, !PT ;  /* 0x7ff0000003027812 */ /* 0x000fc800078ec0ff */
[----:B------:R-:W-:Y:S01]  /*01e0*/  ISETP.NE.AND P2, PT, R2, 0x7ff00000, PT ;  /* 0x7ff000000200780c */ /* 0x000fe20003f45270 */
[----:B------:R-:W-:Y:S01]  /*01f0*/  BSSY.RECONVERGENT B0, `(.L_x_1) ;  /* 0x000000c000007945 */ /* 0x000fe20003800200 */
[----:B------:R-:W-:Y:S01]  /*0200*/  DSETP.NEU.AND P0, PT, R4, 1, PT ;  /* 0x3ff000000400742a */ /* 0x000fe20003f0d000 */
[----:B------:R-:W-:Y:S01]  /*0210*/  @!P1 CS2R R10, SRZ ;  /* 0x00000000000a9805 */ /* 0x000fe2000001ff00 */
[----:B--2---:R-:W-:-:S08]  /*0220*/  DADD R8, R6, -R8 ;  /* 0x0000000006087229 */ /* 0x004fd00000000808 */
[----:B------:R-:W-:Y:S01]  /*0230*/  DADD R2, -RZ, |R8| ;  /* 0x00000000ff027229 */ /* 0x000fe20000000508 */
[----:B------:R-:W-:Y:S10]  /*0240*/  @P2 BRA `(.L_x_2) ;  /* 0x0000000000182947 */ /* 0x000ff40003800000 */
[----:B------:R-:W-:-:S14]  /*0250*/  DSETP.NAN.AND P1, PT, R4, R4, PT ;  /* 0x000000040400722a */ /* 0x000fdc0003f28000 */
[----:B------:R-:W-:Y:S01]  /*0260*/  @P1 DADD R10, R4, 2 ;  /* 0x40000000040a1429 */ /* 0x000fe20000000000 */
[----:B------:R-:W-:Y:S10]  /*0270*/  @P1 BRA `(.L_x_2) ;  /* 0x00000000000c1947 */ /* 0x000ff40003800000 */
[----:B------:R-:W-:-:S14]  /*0280*/  DSETP.NEU.AND P1, PT, |R4|, +INF , PT ;  /* 0x7ff000000400742a */ /* 0x000fdc0003f2d200 */
[----:B------:R-:W-:Y:S02]  /*0290*/  @!P1 IMAD.MOV.U32 R10, RZ, RZ, 0x0 ;  /* 0x00000000ff0a9424 */ /* 0x000fe400078e00ff */
[----:B------:R-:W-:-:S07]  /*02a0*/  @!P1 IMAD.MOV.U32 R11, RZ, RZ, 0x7ff00000 ;  /* 0x7ff00000ff0b9424 */ /* 0x000fce00078e00ff */
.L_x_2:
[----:B------:R-:W-:Y:S05]  /*02b0*/  BSYNC.RECONVERGENT B0 ;  /* 0x0000000000007941 */ /* 0x000fea0003800200 */
.L_x_1:
[----:B------:R-:W-:Y:S01]  /*02c0*/  BSSY.RECONVERGENT B0, `(.L_x_3) ;  /* 0x0000006000007945 */ /* 0x000fe20003800200 */
[----:B------:R-:W-:Y:S01]  /*02d0*/  IMAD.MOV.U32 R12, RZ, RZ, R2 ;  /* 0x000000ffff0c7224 */ /* 0x000fe200078e0002 */
[----:B------:R-:W-:Y:S02]  /*02e0*/  FSEL R6, R10, RZ, P0 ;  /* 0x000000ff0a067208 */ /* 0x000fe40000000000 */
[----:B------:R-:W-:Y:S02]  /*02f0*/  FSEL R7, R11, 1.875, P0 ;  /* 0x3ff000000b077808 */ /* 0x000fe40000000000 */
[----:B------:R-:W-:-:S07]  /*0300*/  MOV R2, 0x320 ;  /* 0x0000032000027802 */ /* 0x000fce0000000f00 */
[----:B------:R-:W-:Y:S05]  /*0310*/  CALL.REL.NOINC `($_ZN11placeholder6searchEPdS0_S0_PbPiS0_S0_S0_S0_$__internal_accurate_pow) ;  /* 0x00000004003c7944 */ /* 0x000fea0003c00000 */
[----:B------:R-:W-:Y:S05]  /*0320*/  BSYNC.RECONVERGENT B0 ;  /* 0x0000000000007941 */ /* 0x000fea0003800200 */
.L_x_3:
[----:B------:R-:W0:Y:S08]  /*0330*/  LDC.64 R14, c[0x0][0x390] ;  /* 0x0000e400ff0e7b82 */ /* 0x000e300000000a00 */
[----:B------:R-:W1:Y:S01]  /*0340*/  LDC.64 R12, c[0x0][0x3b8] ;  /* 0x0000ee00ff0c7b82 */ /* 0x000e620000000a00 */
[----:B0-----:R-:W-:-:S06]  /*0350*/  IMAD.WIDE R14, R0, 0x8, R14 ;  /* 0x00000008000e7825 */ /* 0x001fcc00078e020e */
        /* <DEDUP_REMOVED lines=18> */
.L_x_5:
[----:B------:R-:W-:Y:S05]  /*0480*/  BSYNC.RECONVERGENT B0 ;  /* 0x0000000000007941 */ /* 0x000fea0003800200 */
.L_x_4:
[----:B------:R-:W-:Y:S01]  /*0490*/  FSEL R2, R10, RZ, P0 ;  /* 0x000000ff0a027208 */ /* 0x000fe20000000000 */
[----:B------:R-:W-:Y:S01]  /*04a0*/  BSSY.RECONVERGENT B0, `(.L_x_6) ;  /* 0x0000006000007945 */ /* 0x000fe20003800200 */
[----:B------:R-:W-:-:S06]  /*04b0*/  FSEL R3, R11, 1.875, P0 ;  /* 0x3ff000000b037808 */ /* 0x000fcc0000000000 */
[----:B------:R-:W-:Y:S01]  /*04c0*/  DADD R6, R6, R2 ;  /* 0x0000000006067229 */ /* 0x000fe20000000002 */
[----:B------:R-:W-:Y:S01]  /*04d0*/  IMAD.MOV.U32 R3, RZ, RZ, R13 ;  /* 0x000000ffff037224 */ /* 0x000fe200078e000d */
[----:B------:R-:W-:-:S09]  /*04e0*/  MOV R2, 0x500 ;  /* 0x0000050000027802 */ /* 0x000fd20000000f00 */
[----:B------:R-:W-:Y:S05]  /*04f0*/  CALL.REL.NOINC `($_ZN11placeholder6searchEPdS0_S0_PbPiS0_S0_S0_S0_$__internal_accurate_pow) ;  /* 0x0000000000c47944 */ /* 0x000fea0003c00000 */
[----:B------:R-:W-:Y:S05]  /*0500*/  BSYNC.RECONVERGENT B0 ;  /* 0x0000000000007941 */ /* 0x000fea0003800200 */
.L_x_6:
[----:B------:R-:W0:Y:S02]  /*0510*/  LDC.64 R8, c[0x0][0x3c0] ;  /* 0x0000f000ff087b82 */ /* 0x000e240000000a00 */
[----:B0-----:R-:W2:Y:S01]  /*0520*/  LDG.E.64 R8, desc[UR4][R8.64] ;  /* 0x0000000408087981 */ /* 0x001ea2000c1e1b00 */
[C---:B------:R-:W-:Y:S01]  /*0530*/  DADD R2, R4.reuse, 2 ;  /* 0x4000000004027429 */ /* 0x040fe20000000000 */
[----:B------:R-:W-:Y:S01]  /*0540*/  BSSY.RECONVERGENT B0, `(.L_x_7) ;  /* 0x000000e000007945 */ /* 0x000fe20003800200 */
[C---:B------:R-:W-:Y:S02]  /*0550*/  DSETP.NEU.AND P1, PT, R4.reuse, RZ, PT ;  /* 0x000000ff0400722a */ /* 0x040fe40003f2d000 */
[----:B------:R-:W-:-:S06]  /*0560*/  DSETP.NEU.AND P0, PT, R4, 1, PT ;  /* 0x3ff000000400742a */ /* 0x000fcc0003f0d000 */
[----:B------:R-:W-:-:S04]  /*0570*/  LOP3.LUT R2, R3, 0x7ff00000, RZ, 0xc0, !PT ;  /* 0x7ff0000003027812 */ /* 0x000fc800078ec0ff */
[----:B------:R-:W-:Y:S02]  /*0580*/  ISETP.NE.AND P2, PT, R2, 0x7ff00000, PT ;  /* 0x7ff000000200780c */ /* 0x000fe40003f45270 */
[----:B------:R-:W-:Y:S01]  /*0590*/  @!P1 CS2R R10, SRZ ;  /* 0x00000000000a9805 */ /* 0x000fe2000001ff00 */
[----:B--2---:R-:W-:-:S10]  /*05a0*/  DADD R12, -RZ, |R8| ;  /* 0x00000000ff0c7229 */ /* 0x004fd40000000508 */
[----:B------:R-:W-:Y:S05]  /*05b0*/  @P2 BRA `(.L_x_8) ;  /* 0x0000000000182947 */ /* 0x000fea0003800000 */
[----:B------:R-:W-:-:S14]  /*05c0*/  DSETP.NAN.AND P1, PT, R4, R4, PT ;  /* 0x000000040400722a */ /* 0x000fdc0003f28000 */
[----:B------:R-:W-:Y:S01]  /*05d0*/  @P1 DADD R10, R4, 2 ;  /* 0x40000000040a1429 */ /* 0x000fe20000000000 */
[----:B------:R-:W-:Y:S10]  /*05e0*/  @P1 BRA `(.L_x_8) ;  /* 0x00000000000c1947 */ /* 0x000ff40003800000 */
[----:B------:R-:W-:-:S14]  /*05f0*/  DSETP.NEU.AND P1, PT, |R4|, +INF , PT ;  /* 0x7ff000000400742a */ /* 0x000fdc0003f2d200 */
[----:B------:R-:W-:Y:S02]  /*0600*/  @!P1 IMAD.MOV.U32 R10, RZ, RZ, 0x0 ;  /* 0x00000000ff0a9424 */ /* 0x000fe400078e00ff */
[----:B------:R-:W-:-:S07]  /*0610*/  @!P1 IMAD.MOV.U32 R11, RZ, RZ, 0x7ff00000 ;  /* 0x7ff00000ff0b9424 */ /* 0x000fce00078e00ff */
.L_x_8:
[----:B------:R-:W-:Y:S05]  /*0620*/  BSYNC.RECONVERGENT B0 ;  /* 0x0000000000007941 */ /* 0x000fea0003800200 */
.L_x_7:
        /* <DEDUP_REMOVED lines=8> */
.L_x_9:
[C---:B------:R-:W-:Y:S02]  /*06b0*/  DADD R2, R8.reuse, 2 ;  /* 0x4000000008027429 */ /* 0x040fe40000000000 */
[C---:B------:R-:W-:Y:S02]  /*06c0*/  DSETP.NEU.AND P1, PT, R8.reuse, RZ, PT ;  /* 0x000000ff0800722a */ /* 0x040fe40003f2d000 */
[----:B------:R-:W-:-:S06]  /*06d0*/  DSETP.NEU.AND P0, PT, R8, 1, PT ;  /* 0x3ff000000800742a */ /* 0x000fcc0003f0d000 */
[----:B------:R-:W-:-:S04]  /*06e0*/  LOP3.LUT R2, R3, 0x7ff00000, RZ, 0xc0, !PT ;  /* 0x7ff0000003027812 */ /* 0x000fc800078ec0ff */
[----:B------:R-:W-:Y:S02]  /*06f0*/  ISETP.NE.AND P2, PT, R2, 0x7ff00000, PT ;  /* 0x7ff000000200780c */ /* 0x000fe40003f45270 */
[----:B------:R-:W-:-:S11]  /*0700*/  @!P1 CS2R R10, SRZ ;  /* 0x00000000000a9805 */ /* 0x000fd6000001ff00 */
[----:B------:R-:W-:Y:S05]  /*0710*/  @P2 BRA `(.L_x_10) ;  /* 0x0000000000182947 */ /* 0x000fea0003800000 */
[----:B------:R-:W-:-:S14]  /*0720*/  DSETP.NAN.AND P1, PT, R8, R8, PT ;  /* 0x000000080800722a */ /* 0x000fdc0003f28000 */
[----:B------:R-:W-:Y:S01]  /*0730*/  @P1 DADD R10, R8, 2 ;  /* 0x40000000080a1429 */ /* 0x000fe20000000000 */
[----:B------:R-:W-:Y:S10]  /*0740*/  @P1 BRA `(.L_x_10) ;  /* 0x00000000000c1947 */ /* 0x000ff40003800000 */
[----:B------:R-:W-:-:S14]  /*0750*/  DSETP.NEU.AND P1, PT, |R8|, +INF , PT ;  /* 0x7ff000000800742a */ /* 0x000fdc0003f2d200 */
[----:B------:R-:W-:Y:S02]  /*0760*/  @!P1 IMAD.MOV.U32 R10, RZ, RZ, 0x0 ;  /* 0x00000000ff0a9424 */ /* 0x000fe400078e00ff */
[----:B------:R-:W-:-:S07]  /*0770*/  @!P1 IMAD.MOV.U32 R11, RZ, RZ, 0x7ff00000 ;  /* 0x7ff00000ff0b9424 */ /* 0x000fce00078e00ff */
.L_x_10:
[----:B------:R-:W-:Y:S02]  /*0780*/  FSEL R2, R10, RZ, P0 ;  /* 0x000000ff0a027208 */ /* 0x000fe40000000000 */
[----:B------:R-:W-:-:S06]  /*0790*/  FSEL R3, R11, 1.875, P0 ;  /* 0x3ff000000b037808 */ /* 0x000fcc0000000000 */
[----:B------:R-:W-:-:S14]  /*07a0*/  DSETP.GT.AND P0, PT, R6, R2, PT ;  /* 0x000000020600722a */ /* 0x000fdc0003f04000 */
[----:B------:R-:W-:Y:S05]  /*07b0*/  @!P0 EXIT ;  /* 0x000000000000894d */ /* 0x000fea0003800000 */
[----:B------:R-:W0:Y:S02]  /*07c0*/  LDCU.64 UR6, c[0x0][0x398] ;  /* 0x00007300ff0677ac */ /* 0x000e240008000a00 */
[----:B0-----:R-:W-:-:S04]  /*07d0*/  IADD3 R2, P0, PT, R0, UR6, RZ ;  /* 0x0000000600027c10 */ /* 0x001fc8000ff1e0ff */
[----:B------:R-:W-:-:S05]  /*07e0*/  LEA.HI.X.SX32 R3, R0, UR7, 0x1, P0 ;  /* 0x0000000700037c11 */ /* 0x000fca00080f0eff */
[----:B------:R-:W-:Y:S01]  /*07f0*/  STG.E.U8 desc[UR4][R2.64], RZ ;  /* 0x000000ff02007986 */ /* 0x000fe2000c101104 */
[----:B------:R-:W-:Y:S05]  /*0800*/  EXIT ;  /* 0x000000000000794d */ /* 0x000fea0003800000 */
        .type           $_ZN11placeholder6searchEPdS0_S0_PbPiS0_S0_S0_S0_$__internal_accurate_pow,@function
        .size           $_ZN11placeholder6searchEPdS0_S0_PbPiS0_S0_S0_S0_$__internal_accurate_pow,(.L_x_13 - $_ZN11placeholder6searchEPdS0_S0_PbPiS0_S0_S0_S0_$__internal_accurate_pow)
$_ZN11placeholder6searchEPdS0_S0_PbPiS0_S0_S0_S0_$__internal_accurate_pow:
[----:B------:R-:W-:Y:S01]  /*0810*/  ISETP.GT.U32.AND P0, PT, R3, 0xfffff, PT ;  /* 0x000fffff0300780c */ /* 0x000fe20003f04070 */
[--C-:B------:R-:W-:Y:S01]  /*0820*/  IMAD.MOV.U32 R13, RZ, RZ, R3.reuse ;  /* 0x000000ffff0d7224 */ /* 0x100fe200078e0003 */
[----:B------:R-:W-:Y:S01]  /*0830*/  UMOV UR6, 0x7d2cafe2 ;  /* 0x7d2cafe200067882 */ /* 0x000fe20000000000 */
[----:B------:R-:W-:Y:S01]  /*0840*/  IMAD.MOV.U32 R24, RZ, RZ, RZ ;  /* 0x000000ffff187224 */ /* 0x000fe200078e00ff */
[----:B------:R-:W-:Y:S01]  /*0850*/  UMOV UR7, 0x3eb0f5ff ;  /* 0x3eb0f5ff00077882 */ /* 0x000fe20000000000 */
[----:B------:R-:W-:Y:S01]  /*0860*/  IMAD.MOV.U32 R14, RZ, RZ, 0x41ad3b5a ;  /* 0x41ad3b5aff0e7424 */ /* 0x000fe200078e00ff */
[----:B------:R-:W-:Y:S01]  /*0870*/  SHF.R.U32.HI R3, RZ, 0x14, R3 ;  /* 0x00000014ff037819 */ /* 0x000fe20000011603 */
[----:B------:R-:W-:Y:S01]  /*0880*/  IMAD.MOV.U32 R15, RZ, RZ, 0x3ed0f5d2 ;  /* 0x3ed0f5d2ff0f7424 */ /* 0x000fe200078e00ff */
[----:B------:R-:W-:Y:S01]  /*0890*/  UMOV UR8, 0x3b39803f ;  /* 0x3b39803f00087882 */ /* 0x000fe20000000000 */
[----:B------:R-:W-:-:S04]  /*08a0*/  UMOV UR9, 0x3c7abc9e ;  /* 0x3c7abc9e00097882 */ /* 0x000fc80000000000 */
[----:B------:R-:W-:-:S10]  /*08b0*/  @!P0 DMUL R10, R12, 1.80143985094819840000e+16 ;  /* 0x435000000c0a8828 */ /* 0x000fd40000000000 */
[----:B------:R-:W-:Y:S01]  /*08c0*/  @!P0 IMAD.MOV.U32 R13, RZ, RZ, R11 ;  /* 0x000000ffff0d8224 */ /* 0x000fe200078e000b */
[----:B------:R-:W-:Y:S01]  /*08d0*/  @!P0 LEA.HI R3, R11, 0xffffffca, RZ, 0xc ;  /* 0xffffffca0b038811 */ /* 0x000fe200078f60ff */
[----:B------:R-:W-:-:S03]  /*08e0*/  @!P0 IMAD.MOV.U32 R12, RZ, RZ, R10 ;  /* 0x000000ffff0c8224 */ /* 0x000fc600078e000a */
[----:B------:R-:W-:Y:S01]  /*08f0*/  LOP3.LUT R13, R13, 0x800fffff, RZ, 0xc0, !PT ;  /* 0x800fffff0d0d7812 */ /* 0x000fe200078ec0ff */
[----:B------:R-:W-:Y:S02]  /*0900*/  IMAD.MOV.U32 R20, RZ, RZ, R12 ;  /* 0x000000ffff147224 */ /* 0x000fe400078e000c */
[----:B------:R-:W-:Y:S01]  /*0910*/  VIADD R10, R3, 0xfffffc01 ;  /* 0xfffffc01030a7836 */ /* 0x000fe20000000000 */
[----:B------:R-:W-:-:S04]  /*0920*/  LOP3.LUT R21, R13, 0x3ff00000, RZ, 0xfc, !PT ;  /* 0x3ff000000d157812 */ /* 0x000fc800078efcff */
[----:B------:R-:W-:-:S13]  /*0930*/  ISETP.GE.U32.AND P1, PT, R21, 0x3ff6a09f, PT ;  /* 0x3ff6a09f1500780c */ /* 0x000fda0003f26070 */
[----:B------:R-:W-:Y:S02]  /*0940*/  @P1 VIADD R13, R21, 0xfff00000 ;  /* 0xfff00000150d1836 */ /* 0x000fe40000000000 */
[----:B------:R-:W-:Y:S02]  /*0950*/  @P1 VIADD R10, R3, 0xfffffc02 ;  /* 0xfffffc02030a1836 */ /* 0x000fe40000000000 */
[----:B------:R-:W-:-:S06]  /*0960*/  @P1 IMAD.MOV.U32 R21, RZ, RZ, R13 ;  /* 0x000000ffff151224 */ /* 0x000fcc00078e000d */
[C---:B------:R-:W-:Y:S02]  /*0970*/  DADD R16, R20.reuse, 1 ;  /* 0x3ff0000014107429 */ /* 0x040fe40000000000 */
[----:B------:R-:W-:-:S04]  /*0980*/  DADD R20, R20, -1 ;  /* 0xbff0000014147429 */ /* 0x000fc80000000000 */
[----:B------:R-:W0:Y:S02]  /*0990*/  MUFU.RCP64H R25, R17 ;  /* 0x0000001100197308 */ /* 0x000e240000001800 */
[----:B0-----:R-:W-:-:S08]  /*09a0*/  DFMA R12, -R16, R24, 1 ;  /* 0x3ff00000100c742b */ /* 0x001fd00000000118 */
[----:B------:R-:W-:-:S08]  /*09b0*/  DFMA R12, R12, R12, R12 ;  /* 0x0000000c0c0c722b */ /* 0x000fd0000000000c */
[----:B------:R-:W-:-:S08]  /*09c0*/  DFMA R24, R24, R12, R24 ;  /* 0x0000000c1818722b */ /* 0x000fd00000000018 */
[----:B------:R-:W-:-:S08]  /*09d0*/  DMUL R12, R20, R24 ;  /* 0x00000018140c7228 */ /* 0x000fd00000000000 */
[----:B------:R-:W-:-:S08]  /*09e0*/  DFMA R12, R20, R24, R12 ;  /* 0x00000018140c722b */ /* 0x000fd0000000000c */
[-C--:B------:R-:W-:Y:S02]  /*09f0*/  DMUL R22, R12, R12.reuse ;  /* 0x0000000c0c167228 */ /* 0x080fe40000000000 */
[----:B------:R-:W-:Y:S02]  /*0a00*/  DADD R16, R20, -R12 ;  /* 0x0000000014107229 */ /* 0x000fe4000000080c */
[----:B------:R-:W-:-:S04]  /*0a10*/  DMUL R28, R12, R12 ;  /* 0x0000000c0c1c7228 */ /* 0x000fc80000000000 */
[----:B------:R-:W-:Y:S01]  /*0a20*/  DFMA R14, R22, UR6, R14 ;  /* 0x00000006160e7c2b */ /* 0x000fe2000800000e */
[----:B------:R-:W-:Y:S01]  /*0a30*/  UMOV UR6, 0x75488a3f ;  /* 0x75488a3f00067882 */ /* 0x000fe20000000000 */
[----:B------:R-:W-:Y:S01]  /*0a40*/  UMOV UR7, 0x3ef3b20a ;  /* 0x3ef3b20a00077882 */ /* 0x000fe20000000000 */
[----:B------:R-:W-:-:S05]  /*0a50*/  DADD R16, R16, R16 ;  /* 0x0000000010107229 */ /* 0x000fca0000000010 */
[----:B------:R-:W-:Y:S01]  /*0a60*/  DFMA R18, R22, R14, UR6 ;  /* 0x0000000616127e2b */ /* 0x000fe2000800000e */
[----:B------:R-:W-:Y:S01]  /*0a70*/  UMOV UR6, 0xe4faecd5 ;  /* 0xe4faecd500067882 */ /* 0x000fe20000000000 */
[----:B------:R-:W-:Y:S01]  /*0a80*/  UMOV UR7, 0x3f1745cd ;  /* 0x3f1745cd00077882 */ /* 0x000fe20000000000 */
[----:B------:R-:W-:-:S05]  /*0a90*/  DFMA R16, R20, -R12, R16 ;  /* 0x8000000c1410722b */ /* 0x000fca0000000010 */
[----:B------:R-:W-:Y:S01]  /*0aa0*/  DFMA R18, R22, R18, UR6 ;  /* 0x0000000616127e2b */ /* 0x000fe20008000012 */
[----:B------:R-:W-:Y:S01]  /*0ab0*/  UMOV UR6, 0x258a578b ;  /* 0x258a578b00067882 */ /* 0x000fe20000000000 */
[----:B------:R-:W-:Y:S01]  /*0ac0*/  UMOV UR7, 0x3f3c71c7 ;  /* 0x3f3c71c700077882 */ /* 0x000fe20000000000 */
[----:B------:R-:W-:Y:S02]  /*0ad0*/  DMUL R16, R24, R16 ;  /* 0x0000001018107228 */ /* 0x000fe40000000000 */
[----:B------:R-:W-:-:S03]  /*0ae0*/  DFMA R24, R12, R12, -R28 ;  /* 0x0000000c0c18722b */ /* 0x000fc6000000081c */
[----:B------:R-:W-:Y:S01]  /*0af0*/  DFMA R18, R22, R18, UR6 ;  /* 0x0000000616127e2b */ /* 0x000fe20008000012 */
[----:B------:R-:W-:Y:S01]  /*0b00*/  UMOV UR6, 0x9242b910 ;  /* 0x9242b91000067882 */ /* 0x000fe20000000000 */
[----:B------:R-:W-:-:S06]  /*0b10*/  UMOV UR7, 0x3f624924 ;  /* 0x3f62492400077882 */ /* 0x000fcc0000000000 */
[----:B------:R-:W-:Y:S01]  /*0b20*/  DFMA R18, R22, R18, UR6 ;  /* 0x0000000616127e2b */ /* 0x000fe20008000012 */
[----:B------:R-:W-:Y:S01]  /*0b30*/  UMOV UR6, 0x99999dfb ;  /* 0x99999dfb00067882 */ /* 0x000fe20000000000 */
[----:B------:R-:W-:-:S06]  /*0b40*/  UMOV UR7, 0x3f899999 ;  /* 0x3f89999900077882 */ /* 0x000fcc0000000000 */
[----:B------:R-:W-:Y:S01]  /*0b50*/  DFMA R18, R22, R18, UR6 ;  /* 0x0000000616127e2b */ /* 0x000fe20008000012 */
[----:B------:R-:W-:Y:S01]  /*0b60*/  UMOV UR6, 0x55555555 ;  /* 0x5555555500067882 */ /* 0x000fe20000000000 */
[----:B------:R-:W-:-:S06]  /*0b70*/  UMOV UR7, 0x3fb55555 ;  /* 0x3fb5555500077882 */ /* 0x000fcc0000000000 */
[----:B------:R-:W-:-:S08]  /*0b80*/  DFMA R14, R22, R18, UR6 ;  /* 0x00000006160e7e2b */ /* 0x000fd00008000012 */
[----:B------:R-:W-:Y:S01]  /*0b90*/  DADD R20, -R14, UR6 ;  /* 0x000000060e147e29 */ /* 0x000fe20008000100 */
[----:B------:R-:W-:Y:S01]  /*0ba0*/  UMOV UR6, 0xb9e7b0 ;  /* 0x00b9e7b000067882 */ /* 0x000fe20000000000 */
[----:B------:R-:W-:-:S06]  /*0bb0*/  UMOV UR7, 0x3c46a4cb ;  /* 0x3c46a4cb00077882 */ /* 0x000fcc0000000000 */
[----:B------:R-:W-:Y:S02]  /*0bc0*/  DFMA R20, R22, R18, R20 ;  /* 0x000000121614722b */ /* 0x000fe40000000014 */
[----:B------:R-:W-:Y:S01]  /*0bd0*/  DMUL R18, R12, R28 ;  /* 0x0000001c0c127228 */ /* 0x000fe20000000000 */
[----:B------:R-:W-:Y:S02]  /*0be0*/  VIADD R23, R17, 0x100000 ;  /* 0x0010000011177836 */ /* 0x000fe40000000000 */
[----:B------:R-:W-:-:S03]  /*0bf0*/  IMAD.MOV.U32 R22, RZ, RZ, R16 ;  /* 0x000000ffff167224 */ /* 0x000fc600078e0010 */
[----:B------:R-:W-:Y:S01]  /*0c00*/  DADD R20, R20, -UR6 ;  /* 0x8000000614147e29 */ /* 0x000fe20008000000 */
[----:B------:R-:W-:Y:S01]  /*0c10*/  UMOV UR6, 0x80000000 ;  /* 0x8000000000067882 */ /* 0x000fe20000000000 */
[C---:B------:R-:W-:Y:S01]  /*0c20*/  DFMA R26, R12.reuse, R28, -R18 ;  /* 0x0000001c0c1a722b */ /* 0x040fe20000000812 */
[----:B------:R-:W-:Y:S01]  /*0c30*/  UMOV UR7, 0x43300000 ;  /* 0x4330000000077882 */ /* 0x000fe20000000000 */
[----:B------:R-:W-:-:S04]  /*0c40*/  DFMA R22, R12, R22, R24 ;  /* 0x000000160c16722b */ /* 0x000fc80000000018 */
[----:B------:R-:W-:Y:S02]  /*0c50*/  DADD R24, R14, R20 ;  /* 0x000000000e187229 */ /* 0x000fe40000000014 */
[----:B------:R-:W-:-:S06]  /*0c60*/  DFMA R26, R16, R28, R26 ;  /* 0x0000001c101a722b */ /* 0x000fcc000000001a */
[----:B------:R-:W-:Y:S02]  /*0c70*/  DMUL R28, R24, R18 ;  /* 0x00000012181c7228 */ /* 0x000fe40000000000 */
[----:B------:R-:W-:Y:S02]  /*0c80*/  DFMA R22, R12, R22, R26 ;  /* 0x000000160c16722b */ /* 0x000fe4000000001a */
[----:B------:R-:W-:-:S04]  /*0c90*/  DADD R26, R14, -R24 ;  /* 0x000000000e1a7229 */ /* 0x000fc80000000818 */
[----:B------:R-:W-:-:S04]  /*0ca0*/  DFMA R14, R24, R18, -R28 ;  /* 0x00000012180e722b */ /* 0x000fc8000000081c */
[----:B------:R-:W-:-:S04]  /*0cb0*/  DADD R26, R20, R26 ;  /* 0x00000000141a7229 */ /* 0x000fc8000000001a */
[----:B------:R-:W-:-:S08]  /*0cc0*/  DFMA R14, R24, R22, R14 ;  /* 0x00000016180e722b */ /* 0x000fd0000000000e */
[----:B------:R-:W-:-:S08]  /*0cd0*/  DFMA R26, R26, R18, R14 ;  /* 0x000000121a1a722b */ /* 0x000fd0000000000e */
[----:B------:R-:W-:-:S08]  /*0ce0*/  DADD R18, R28, R26 ;  /* 0x000000001c127229 */ /* 0x000fd0000000001a */
[--C-:B------:R-:W-:Y:S02]  /*0cf0*/  DADD R14, R12, R18.reuse ;  /* 0x000000000c0e7229 */ /* 0x100fe40000000012 */
[----:B------:R-:W-:-:S06]  /*0d00*/  DADD R28, R28, -R18 ;  /* 0x000000001c1c7229 */ /* 0x000fcc0000000812 */
[----:B------:R-:W-:Y:S02]  /*0d10*/  DADD R12, R12, -R14 ;  /* 0x000000000c0c7229 */ /* 0x000fe4000000080e */
[----:B------:R-:W-:-:S06]  /*0d20*/  DADD R28, R26, R28 ;  /* 0x000000001a1c7229 */ /* 0x000fcc000000001c */
[----:B------:R-:W-:-:S08]  /*0d30*/  DADD R12, R18, R12 ;  /* 0x00000000120c7229 */ /* 0x000fd0000000000c */
[----:B------:R-:W-:-:S08]  /*0d40*/  DADD R12, R28, R12 ;  /* 0x000000001c0c7229 */ /* 0x000fd0000000000c */
[----:B------:R-:W-:Y:S01]  /*0d50*/  DADD R18, R16, R12 ;  /* 0x0000000010127229 */ /* 0x000fe2000000000c */
[----:B------:R-:W-:Y:S01]  /*0d60*/  LOP3.LUT R12, R10, 0x80000000, RZ, 0x3c, !PT ;  /* 0x800000000a0c7812 */ /* 0x000fe200078e3cff */
[----:B------:R-:W-:-:S06]  /*0d70*/  IMAD.MOV.U32 R13, RZ, RZ, 0x43300000 ;  /* 0x43300000ff0d7424 */ /* 0x000fcc00078e00ff */
[----:B------:R-:W-:Y:S02]  /*0d80*/  DADD R16, R14, R18 ;  /* 0x000000000e107229 */ /* 0x000fe40000000012 */
[----:B------:R-:W-:Y:S01]  /*0d90*/  DADD R12, R12, -UR6 ;  /* 0x800000060c0c7e29 */ /* 0x000fe20008000000 */
[----:B------:R-:W-:Y:S01]  /*0da0*/  UMOV UR6, 0xfefa39ef ;  /* 0xfefa39ef00067882 */ /* 0x000fe20000000000 */
[----:B------:R-:W-:-:S04]  /*0db0*/  UMOV UR7, 0x3fe62e42 ;  /* 0x3fe62e4200077882 */ /* 0x000fc80000000000 */
[--C-:B------:R-:W-:Y:S02]  /*0dc0*/  DADD R20, R14, -R16.reuse ;  /* 0x000000000e147229 */ /* 0x100fe40000000810 */
[----:B------:R-:W-:-:S06]  /*0dd0*/  DFMA R10, R12, UR6, R16 ;  /* 0x000000060c0a7c2b */ /* 0x000fcc0008000010 */
[----:B------:R-:W-:Y:S02]  /*0de0*/  DADD R20, R18, R20 ;  /* 0x0000000012147229 */ /* 0x000fe40000000014 */
[----:B------:R-:W-:-:S08]  /*0df0*/  DFMA R14, R12, -UR6, R10 ;  /* 0x800000060c0e7c2b */ /* 0x000fd0000800000a */
[----:B------:R-:W-:-:S08]  /*0e00*/  DADD R14, -R16, R14 ;  /* 0x00000000100e7229 */ /* 0x000fd0000000010e */
[----:B------:R-:W-:-:S08]  /*0e10*/  DADD R14, R20, -R14 ;  /* 0x00000000140e7229 */ /* 0x000fd0000000080e */
[----:B------:R-:W-:-:S08]  /*0e20*/  DFMA R14, R12, UR8, R14 ;  /* 0x000000080c0e7c2b */ /* 0x000fd0000800000e */
[----:B------:R-:W-:-:S08]  /*0e30*/  DADD R12, R10, R14 ;  /* 0x000000000a0c7229 */ /* 0x000fd0000000000e */
[----:B------:R-:W-:Y:S02]  /*0e40*/  DADD R10, R10, -R12 ;  /* 0x000000000a0a7229 */ /* 0x000fe4000000080c */
[----:B------:R-:W-:-:S06]  /*0e50*/  DMUL R20, R12, 2 ;  /* 0x400000000c147828 */ /* 0x000fcc0000000000 */
[----:B------:R-:W-:Y:S02]  /*0e60*/  DADD R14, R14, R10 ;  /* 0x000000000e0e7229 */ /* 0x000fe4000000000a */
[----:B------:R-:W-:Y:S01]  /*0e70*/  DFMA R12, R12, 2, -R20 ;  /* 0x400000000c0c782b */ /* 0x000fe20000000814 */
[----:B------:R-:W-:Y:S02]  /*0e80*/  IMAD.MOV.U32 R10, RZ, RZ, 0x652b82fe ;  /* 0x652b82feff0a7424 */ /* 0x000fe400078e00ff */
[----:B------:R-:W-:-:S05]  /*0e90*/  IMAD.MOV.U32 R11, RZ, RZ, 0x3ff71547 ;  /* 0x3ff71547ff0b7424 */ /* 0x000fca00078e00ff */
[----:B------:R-:W-:-:S08]  /*0ea0*/  DFMA R14, R14, 2, R12 ;  /* 0x400000000e0e782b */ /* 0x000fd0000000000c */
[----:B------:R-:W-:-:S08]  /*0eb0*/  DADD R12, R20, R14 ;  /* 0x00000000140c7229 */ /* 0x000fd0000000000e */
[----:B------:R-:W-:Y:S02]  /*0ec0*/  DFMA R10, R12, R10, 6.75539944105574400000e+15 ;  /* 0x433800000c0a742b */ /* 0x000fe4000000000a */
[----:B------:R-:W-:-:S06]  /*0ed0*/  FSETP.GEU.AND P0, PT, |R13|, 4.1917929649353027344, PT ;  /* 0x4086232b0d00780b */ /* 0x000fcc0003f0e200 */
[----:B------:R-:W-:-:S08]  /*0ee0*/  DADD R18, R10, -6.75539944105574400000e+15 ;  /* 0xc33800000a127429 */ /* 0x000fd00000000000 */
[----:B------:R-:W-:Y:S01]  /*0ef0*/  DFMA R16, R18, -UR6, R12 ;  /* 0x8000000612107c2b */ /* 0x000fe2000800000c */
[----:B------:R-:W-:Y:S01]  /*0f00*/  UMOV UR6, 0x3b39803f ;  /* 0x3b39803f00067882 */ /* 0x000fe20000000000 */
[----:B------:R-:W-:-:S06]  /*0f10*/  UMOV UR7, 0x3c7abc9e ;  /* 0x3c7abc9e00077882 */ /* 0x000fcc0000000000 */
[----:B------:R-:W-:Y:S01]  /*0f20*/  DFMA R16, R18, -UR6, R16 ;  /* 0x8000000612107c2b */ /* 0x000fe20008000010 */
[----:B------:R-:W-:Y:S01]  /*0f30*/  UMOV UR6, 0x69ce2bdf ;  /* 0x69ce2bdf00067882 */ /* 0x000fe20000000000 */
[----:B------:R-:W-:Y:S01]  /*0f40*/  IMAD.MOV.U32 R18, RZ, RZ, -0x35dec16 ;  /* 0xfca213eaff127424 */ /* 0x000fe200078e00ff */
[----:B------:R-:W-:Y:S01]  /*0f50*/  UMOV UR7, 0x3e5ade15 ;  /* 0x3e5ade1500077882 */ /* 0x000fe20000000000 */
[----:B------:R-:W-:-:S06]  /*0f60*/  IMAD.MOV.U32 R19, RZ, RZ, 0x3e928af3 ;  /* 0x3e928af3ff137424 */ /* 0x000fcc00078e00ff */
[----:B------:R-:W-:Y:S01]  /*0f70*/  DFMA R18, R16, UR6, R18 ;  /* 0x0000000610127c2b */ /* 0x000fe20008000012 */
        /* <DEDUP_REMOVED lines=24> */
[----:B------:R-:W-:-:S08]  /*1100*/  DFMA R18, R16, R18, 1 ;  /* 0x3ff000001012742b */ /* 0x000fd00000000012 */
[----:B------:R-:W-:Y:S02]  /*1110*/  DFMA R18, R16, R18, 1 ;  /* 0x3ff000001012742b */ /* 0x000fe40000000012 */
[----:B------:R-:W-:-:S08]  /*1120*/  DADD R16, R20, -R12 ;  /* 0x0000000014107229 */ /* 0x000fd0000000080c */
[----:B------:R-:W-:Y:S01]  /*1130*/  DADD R16, R14, R16 ;  /* 0x000000000e107229 */ /* 0x000fe20000000010 */
[----:B------:R-:W-:Y:S02]  /*1140*/  IMAD R15, R10, 0x100000, R19 ;  /* 0x001000000a0f7824 */ /* 0x000fe400078e0213 */
[----:B------:R-:W-:Y:S01]  /*1150*/  IMAD.MOV.U32 R14, RZ, RZ, R18 ;  /* 0x000000ffff0e7224 */ /* 0x000fe200078e0012 */
[----:B------:R-:W-:Y:S07]  /*1160*/  @!P0 BRA `(.L_x_11) ;  /* 0x0000000000308947 */ /* 0x000fee0003800000 */
[----:B------:R-:W-:Y:S01]  /*1170*/  FSETP.GEU.AND P1, PT, |R13|, 4.2275390625, PT ;  /* 0x408748000d00780b */ /* 0x000fe20003f2e200 */
[C---:B------:R-:W-:Y:S02]  /*1180*/  DADD R14, R12.reuse, +INF ;  /* 0x7ff000000c0e7429 */ /* 0x040fe40000000000 */
[----:B------:R-:W-:-:S08]  /*1190*/  DSETP.GEU.AND P0, PT, R12, RZ, PT ;  /* 0x000000ff0c00722a */ /* 0x000fd00003f0e000 */
[----:B------:R-:W-:Y:S02]  /*11a0*/  FSEL R14, R14, RZ, P0 ;  /* 0x000000ff0e0e7208 */ /* 0x000fe40000000000 */
[----:B------:R-:W-:Y:S02]  /*11b0*/  @!P1 LEA.HI R3, R10, R10, RZ, 0x1 ;  /* 0x0000000a0a039211 */ /* 0x000fe400078f08ff */
[----:B------:R-:W-:Y:S02]  /*11c0*/  FSEL R15, R15, RZ, P0 ;  /* 0x000000ff0f0f7208 */ /* 0x000fe40000000000 */
[----:B------:R-:W-:-:S05]  /*11d0*/  @!P1 SHF.R.S32.HI R3, RZ, 0x1, R3 ;  /* 0x00000001ff039819 */ /* 0x000fca0000011403 */
[----:B------:R-:W-:Y:S02]  /*11e0*/  @!P1 IMAD.IADD R10, R10, 0x1, -R3 ;  /* 0x000000010a0a9824 */ /* 0x000fe400078e0a03 */
[----:B------:R-:W-:-:S03]  /*11f0*/  @!P1 IMAD R19, R3, 0x100000, R19 ;  /* 0x0010000003139824 */ /* 0x000fc600078e0213 */
[----:B------:R-:W-:Y:S01]  /*1200*/  @!P1 LEA R11, R10, 0x3ff00000, 0x14 ;  /* 0x3ff000000a0b9811 */ /* 0x000fe200078ea0ff */
[----:B------:R-:W-:-:S06]  /*1210*/  @!P1 IMAD.MOV.U32 R10, RZ, RZ, RZ ;  /* 0x000000ffff0a9224 */ /* 0x000fcc00078e00ff */
[----:B------:R-:W-:-:S11]  /*1220*/  @!P1 DMUL R14, R18, R10 ;  /* 0x0000000a120e9228 */ /* 0x000fd60000000000 */
.L_x_11:
[----:B------:R-:W-:Y:S01]  /*1230*/  DFMA R16, R16, R14, R14 ;  /* 0x0000000e1010722b */ /* 0x000fe2000000000e */
[----:B------:R-:W-:Y:S01]  /*1240*/  IMAD.MOV.U32 R3, RZ, RZ, 0x0 ;  /* 0x00000000ff037424 */ /* 0x000fe200078e00ff */
[----:B------:R-:W-:-:S08]  /*1250*/  DSETP.NEU.AND P0, PT, |R14|, +INF , PT ;  /* 0x7ff000000e00742a */ /* 0x000fd00003f0d200 */
[----:B------:R-:W-:Y:S02]  /*1260*/  FSEL R10, R14, R16, !P0 ;  /* 0x000000100e0a7208 */ /* 0x000fe40004000000 */
[----:B------:R-:W-:Y:S01]  /*1270*/  FSEL R11, R15, R17, !P0 ;  /* 0x000000110f0b7208 */ /* 0x000fe20004000000 */
[----:B------:R-:W-:Y:S06]  /*1280*/  RET.REL.NODEC R2 `(_ZN11placeholder6searchEPdS0_S0_PbPiS0_S0_S0_S0_) ;  /* 0xffffffec025c7950 */ /* 0x000fec0003c3ffff */
.L_x_12:
[----:B------:R-:W-:-:S00]  /*1290*/  BRA `(.L_x_12) ;  /* 0xfffffffc00fc7947 */ /* 0x000fc0000383ffff */
[----:B------:R-:W-:-:S00]  /*12a0*/  NOP ;  /* 0x0000000000007918 */ /* 0x000fc00000000000 */
        /* <DEDUP_REMOVED lines=13> */
.L_x_13:


//--------------------- .nv.shared.reserved.0     --------------------------
	.section	.nv.shared.reserved.0,"aw",@nobits
	.weak		__nv_reservedSMEM_offset_0_alias
	.size		__nv_reservedSMEM_offset_0_alias, 0, 64
	.other		__nv_reservedSMEM_offset_0_alias,@"STO_CUDA_RESERVED_SHARED STV_DEFAULT"
__nv_reservedSMEM_offset_0_alias:
	.zero		0
	.zero		64


//--------------------- .nv.constant0._ZN11placeholder6searchEPdS0_S0_PbPiS0_S0_S0_S0_ --------------------------
	.section	.nv.constant0._ZN11placeholder6searchEPdS0_S0_PbPiS0_S0_S0_S0_,"a",@progbits
	.sectionflags	@""
	.align	4
.nv.constant0._ZN11placeholder6searchEPdS0_S0_PbPiS0_S0_S0_S0_:
	.zero		968


//--------------------- SYMBOLS --------------------------

	.type		.nv.reservedSmem.offset0,@object
	.size		.nv.reservedSmem.offset0,0x4
